//
// Generated by NVIDIA NVVM Compiler
//
// Compiler Build ID: CL-36424714
// Cuda compilation tools, release 13.0, V13.0.88
// Based on NVVM 20.0.0
//

.version 9.0
.target sm_100
.address_size 64

	// .globl	_Z12histo_kernelPhPj

.visible .entry _Z12histo_kernelPhPj(
	.param .u64 .ptr .align 1 _Z12histo_kernelPhPj_param_0,
	.param .u64 .ptr .align 1 _Z12histo_kernelPhPj_param_1
)
{
	.reg .pred 	%p<2>;
	.reg .b32 	%r<7>;
	.reg .b64 	%rd<9>;

	ld.param.u64 	%rd1, [_Z12histo_kernelPhPj_param_0];
	ld.param.u64 	%rd2, [_Z12histo_kernelPhPj_param_1];
	mov.u32 	%r2, %ctaid.x;
	mov.u32 	%r3, %ntid.x;
	mov.u32 	%r4, %tid.x;
	mad.lo.s32 	%r1, %r2, %r3, %r4;
	setp.gt.s32 	%p1, %r1, 104857599;
	@%p1 bra 	$L__BB0_2;
	cvta.to.global.u64 	%rd3, %rd1;
	cvta.to.global.u64 	%rd4, %rd2;
	cvt.s64.s32 	%rd5, %r1;
	add.s64 	%rd6, %rd3, %rd5;
	ld.global.u8 	%r5, [%rd6];
	mul.wide.u32 	%rd7, %r5, 4;
	add.s64 	%rd8, %rd4, %rd7;
	atom.global.add.u32 	%r6, [%rd8], 1;
$L__BB0_2:
	ret;

}


// ===== COMPILED SASS (sm_100) =====

	.target	sm_100

	.elftype	@"ET_EXEC"


//--------------------- .note.nv.tkinfo           --------------------------
	.section	.note.nv.tkinfo,"",@"SHT_NOTE"
	.sectionflags	@"SHF_NOTE_NV_TKINFO"
	.tkinfo
        /*0018*/ 	.word	0x00000002
        /*0030*/ 	.string	""
        /*0030*/ 	.string	"ptxas"
        /*0030*/ 	.string	"Cuda compilation tools, release 13.0, V13.0.88"
        /*0030*/ 	.string	"Build cuda_13.0.r13.0/compiler.36424714_0"
        /*0030*/ 	.string	"-arch sm_100 -m 64 "



//--------------------- .note.nv.cuinfo           --------------------------
	.section	.note.nv.cuinfo,"",@"SHT_NOTE"
	.sectionflags	@"SHF_NOTE_NV_CUINFO"
        /*0018*/ 	.short	0x0002
        /*001a*/ 	.short	0x0064
        /*001c*/ 	.short	0x0082
	.zero		2


//--------------------- .nv.info                  --------------------------
	.section	.nv.info,"",@"SHT_CUDA_INFO"
	.align	4


	//----- nvinfo : EIATTR_REGCOUNT
	.align		4
        /*0000*/ 	.byte	0x04, 0x2f
        /*0002*/ 	.short	(.L_1 - .L_0)
	.align		4
.L_0:
        /*0004*/ 	.word	index@(_Z12histo_kernelPhPj)
        /*0008*/ 	.word	0x0000000a


	//----- nvinfo : EIATTR_FRAME_SIZE
	.align		4
.L_1:
        /*000c*/ 	.byte	0x04, 0x11
        /*000e*/ 	.short	(.L_3 - .L_2)
	.align		4
.L_2:
        /*0010*/ 	.word	index@(_Z12histo_kernelPhPj)
        /*0014*/ 	.word	0x00000000


	//----- nvinfo : EIATTR_MIN_STACK_SIZE
	.align		4
.L_3:
        /*0018*/ 	.byte	0x04, 0x12
        /*001a*/ 	.short	(.L_5 - .L_4)
	.align		4
.L_4:
        /*001c*/ 	.word	index@(_Z12histo_kernelPhPj)
        /*0020*/ 	.word	0x00000000
.L_5:


//--------------------- .nv.compat                --------------------------
	.section	.nv.compat,"",@"SHT_CUDA_COMPAT_INFO"
	.align	4
        /*0000*/ 	.byte	0x02, 0x09, 0x00, 0x00, 0x02, 0x02, 0x01, 0x00, 0x02, 0x05, 0x05, 0x00, 0x03, 0x07, 0x01, 0x01
        /*0010*/ 	.byte	0x02, 0x03, 0x00, 0x00, 0x02, 0x06, 0x01, 0x00, 0x04, 0x0b, 0x08, 0x00, 0x09, 0x00, 0x00, 0x00
        /*0020*/ 	.byte	0x00, 0x00, 0x00, 0x00


//--------------------- .nv.info._Z12histo_kernelPhPj --------------------------
	.section	.nv.info._Z12histo_kernelPhPj,"",@"SHT_CUDA_INFO"
	.sectionflags	@""
	.align	4


	//----- nvinfo : EIATTR_CUDA_API_VERSION
	.align		4
        /*0000*/ 	.byte	0x04, 0x37
        /*0002*/ 	.short	(.L_7 - .L_6)
.L_6:
        /*0004*/ 	.word	0x00000082


	//----- nvinfo : EIATTR_KPARAM_INFO
	.align		4
.L_7:
        /*0008*/ 	.byte	0x04, 0x17
        /*000a*/ 	.short	(.L_9 - .L_8)
.L_8:
        /*000c*/ 	.word	0x00000000
        /*0010*/ 	.short	0x0001
        /*0012*/ 	.short	0x0008
        /*0014*/ 	.byte	0x00, 0xf5, 0x21, 0x00


	//----- nvinfo : EIATTR_KPARAM_INFO
	.align		4
.L_9:
        /*0018*/ 	.byte	0x04, 0x17
        /*001a*/ 	.short	(.L_11 - .L_10)
.L_10:
        /*001c*/ 	.word	0x00000000
        /*0020*/ 	.short	0x0000
        /*0022*/ 	.short	0x0000
        /*0024*/ 	.byte	0x00, 0xf5, 0x21, 0x00


	//----- nvinfo : EIATTR_SPARSE_MMA_MASK
	.align		4
.L_11:
        /*0028*/ 	.byte	0x03, 0x50
        /*002a*/ 	.short	0x0000


	//----- nvinfo : EIATTR_MAXREG_COUNT
	.align		4
        /*002c*/ 	.byte	0x03, 0x1b
        /*002e*/ 	.short	0x00ff


	//----- nvinfo : EIATTR_MERCURY_ISA_VERSION
	.align		4
        /*0030*/ 	.byte	0x03, 0x5f
        /*0032*/ 	.short	0x0101


	//----- nvinfo : EIATTR_VRC_CTA_INIT_COUNT
	.align		4
        /*0034*/ 	.byte	0x02, 0x4a
	.zero		1
	.zero		1


	//----- nvinfo : EIATTR_EXIT_INSTR_OFFSETS
	.align		4
        /*0038*/ 	.byte	0x04, 0x1c
        /*003a*/ 	.short	(.L_13 - .L_12)


	//   ....[0]....
.L_12:
        /*003c*/ 	.word	0x00000060


	//   ....[1]....
        /*0040*/ 	.word	0x00000100


	//----- nvinfo : EIATTR_CBANK_PARAM_SIZE
	.align		4
.L_13:
        /*0044*/ 	.byte	0x03, 0x19
        /*0046*/ 	.short	0x0010


	//----- nvinfo : EIATTR_PARAM_CBANK
	.align		4
        /*0048*/ 	.byte	0x04, 0x0a
        /*004a*/ 	.short	(.L_15 - .L_14)
	.align		4
.L_14:
        /*004c*/ 	.word	index@(.nv.constant0._Z12histo_kernelPhPj)
        /*0050*/ 	.short	0x0380
        /*0052*/ 	.short	0x0010


	//----- nvinfo : EIATTR_SW_WAR
	.align		4
.L_15:
        /*0054*/ 	.byte	0x04, 0x36
        /*0056*/ 	.short	(.L_17 - .L_16)
.L_16:
        /*0058*/ 	.word	0x00000008
.L_17:


//--------------------- .nv.callgraph             --------------------------
	.section	.nv.callgraph,"",@"SHT_CUDA_CALLGRAPH"
	.align	4
	.sectionentsize	8
	.align		4
        /*0000*/ 	.word	0x00000000
	.align		4
        /*0004*/ 	.word	0xffffffff
	.align		4
        /*0008*/ 	.word	0x00000000
	.align		4
        /*000c*/ 	.word	0xfffffffe
	.align		4
        /*0010*/ 	.word	0x00000000
	.align		4
        /*0014*/ 	.word	0xfffffffd
	.align		4
        /*0018*/ 	.word	0x00000000
	.align		4
        /*001c*/ 	.word	0xfffffffc


//--------------------- .text._Z12histo_kernelPhPj --------------------------
	.section	.text._Z12histo_kernelPhPj,"ax",@progbits
	.align	128
        .global         _Z12histo_kernelPhPj
        .type           _Z12histo_kernelPhPj,@function
        .size           _Z12histo_kernelPhPj,(.L_x_1 - _Z12histo_kernelPhPj)
        .other          _Z12histo_kernelPhPj,@"STO_CUDA_ENTRY STV_DEFAULT"
_Z12histo_kernelPhPj:
.text._Z12histo_kernelPhPj:
[----:B------:R-:W-:Y:S01]  /*0000*/  LDC R1, c[0x0][0x37c] ;  /* 0x0000df00ff017b82 */ /* 0x000fe20000000800 */
[----:B------:R-:W0:Y:S07]  /*0010*/  S2R R3, SR_TID.X ;  /* 0x0000000000037919 */ /* 0x000e2e0000002100 */
[----:B------:R-:W0:Y:S08]  /*0020*/  S2UR UR4, SR_CTAID.X ;  /* 0x00000000000479c3 */ /* 0x000e300000002500 */
[----:B------:R-:W0:Y:S02]  /*0030*/  LDC R0, c[0x0][0x360] ;  /* 0x0000d800ff007b82 */ /* 0x000e240000000800 */
[----:B0-----:R-:W-:-:S05]  /*0040*/  IMAD R0, R0, UR4, R3 ;  /* 0x0000000400007c24 */ /* 0x001fca000f8e0203 */
[----:B------:R-:W-:-:S13]  /*0050*/  ISETP.GT.AND P0, PT, R0, 0x63fffff, PT ;  /* 0x063fffff0000780c */ /* 0x000fda0003f04270 */
[----:B------:R-:W-:Y:S05]  /*0060*/  @P0 EXIT ;  /* 0x000000000000094d */ /* 0x000fea0003800000 */
[----:B------:R-:W0:Y:S01]  /*0070*/  LDCU.64 UR6, c[0x0][0x380] ;  /* 0x00007000ff0677ac */ /* 0x000e220008000a00 */
[----:B------:R-:W1:Y:S01]  /*0080*/  LDC.64 R2, c[0x0][0x388] ;  /* 0x0000e200ff027b82 */ /* 0x000e620000000a00 */
[----:B------:R-:W2:Y:S01]  /*0090*/  LDCU.64 UR4, c[0x0][0x358] ;  /* 0x00006b00ff0477ac */ /* 0x000ea20008000a00 */
[----:B0-----:R-:W-:-:S04]  /*00a0*/  IADD3 R4, P0, PT, R0, UR6, RZ ;  /* 0x0000000600047c10 */ /* 0x001fc8000ff1e0ff */
[----:B------:R-:W-:-:S06]  /*00b0*/  LEA.HI.X.SX32 R5, R0, UR7, 0x1, P0 ;  /* 0x0000000700057c11 */ /* 0x000fcc00080f0eff */
[----:B--2---:R-:W1:Y:S01]  /*00c0*/  LDG.E.U8 R5, desc[UR4][R4.64] ;  /* 0x0000000404057981 */ /* 0x004e62000c1e1100 */
[----:B------:R-:W-:Y:S02]  /*00d0*/  HFMA2 R7, -RZ, RZ, 0, 5.9604644775390625e-08 ;  /* 0x00000001ff077431 */ /* 0x000fe400000001ff */
[----:B-1----:R-:W-:-:S05]  /*00e0*/  IMAD.WIDE.U32 R2, R5, 0x4, R2 ;  /* 0x0000000405027825 */ /* 0x002fca00078e0002 */
[----:B------:R-:W-:Y:S01]  /*00f0*/  REDG.E.ADD.STRONG.GPU desc[UR4][R2.64], R7 ;  /* 0x000000070200798e */ /* 0x000fe2000c12e104 */
[----:B------:R-:W-:Y:S05]  /*0100*/  EXIT ;  /* 0x000000000000794d */ /* 0x000fea0003800000 */
.L_x_0:
[----:B------:R-:W-:-:S00]  /*0110*/  BRA `(.L_x_0) ;  /* 0xfffffffc00fc7947 */ /* 0x000fc0000383ffff */
[----:B------:R-:W-:-:S00]  /*0120*/  NOP ;  /* 0x0000000000007918 */ /* 0x000fc00000000000 */
        /* <DEDUP_REMOVED lines=13> */
.L_x_1:


//--------------------- .nv.shared.reserved.0     --------------------------
	.section	.nv.shared.reserved.0,"aw",@nobits
	.weak		__nv_reservedSMEM_offset_0_alias
	.size		__nv_reservedSMEM_offset_0_alias, 0, 64
	.other		__nv_reservedSMEM_offset_0_alias,@"STO_CUDA_RESERVED_SHARED STV_DEFAULT"
__nv_reservedSMEM_offset_0_alias:
	.zero		0
	.zero		64


//--------------------- .nv.constant0._Z12histo_kernelPhPj --------------------------
	.section	.nv.constant0._Z12histo_kernelPhPj,"a",@progbits
	.sectionflags	@""
	.align	4
.nv.constant0._Z12histo_kernelPhPj:
	.zero		912


//--------------------- SYMBOLS --------------------------

	.type		.nv.reservedSmem.offset0,@object
	.size		.nv.reservedSmem.offset0,0x4
